//
// Generated by NVIDIA NVVM Compiler
//
// Compiler Build ID: CL-36424714
// Cuda compilation tools, release 13.0, V13.0.88
// Based on NVVM 20.0.0
//

.version 9.0
.target sm_100
.address_size 64

	// .globl	_ZN3cub18CUB_300001_SM_10006detail11EmptyKernelIvEEvv
.global .align 1 .b8 _ZN41_INTERNAL_89d73b61_4_k_cu_3fe5853b_1806534cuda3std3__45__cpo5beginE[1];
.global .align 1 .b8 _ZN41_INTERNAL_89d73b61_4_k_cu_3fe5853b_1806534cuda3std3__45__cpo3endE[1];
.global .align 1 .b8 _ZN41_INTERNAL_89d73b61_4_k_cu_3fe5853b_1806534cuda3std3__45__cpo6cbeginE[1];
.global .align 1 .b8 _ZN41_INTERNAL_89d73b61_4_k_cu_3fe5853b_1806534cuda3std3__45__cpo4cendE[1];
.global .align 1 .b8 _ZN41_INTERNAL_89d73b61_4_k_cu_3fe5853b_1806534cuda3std3__45__cpo6rbeginE[1];
.global .align 1 .b8 _ZN41_INTERNAL_89d73b61_4_k_cu_3fe5853b_1806534cuda3std3__45__cpo4rendE[1];
.global .align 1 .b8 _ZN41_INTERNAL_89d73b61_4_k_cu_3fe5853b_1806534cuda3std3__45__cpo7crbeginE[1];
.global .align 1 .b8 _ZN41_INTERNAL_89d73b61_4_k_cu_3fe5853b_1806534cuda3std3__45__cpo5crendE[1];
.global .align 1 .b8 _ZN41_INTERNAL_89d73b61_4_k_cu_3fe5853b_1806534cuda3std3__443_GLOBAL__N__89d73b61_4_k_cu_3fe5853b_1806536ignoreE[1];
.global .align 1 .b8 _ZN41_INTERNAL_89d73b61_4_k_cu_3fe5853b_1806534cuda3std3__419piecewise_constructE[1];
.global .align 1 .b8 _ZN41_INTERNAL_89d73b61_4_k_cu_3fe5853b_1806534cuda3std3__48in_placeE[1];
.global .align 1 .b8 _ZN41_INTERNAL_89d73b61_4_k_cu_3fe5853b_1806534cuda3std3__420unreachable_sentinelE[1];
.global .align 1 .b8 _ZN41_INTERNAL_89d73b61_4_k_cu_3fe5853b_1806534cuda3std3__47nulloptE[1];
.global .align 1 .b8 _ZN41_INTERNAL_89d73b61_4_k_cu_3fe5853b_1806534cuda3std3__48unexpectE[1];
.global .align 1 .b8 _ZN41_INTERNAL_89d73b61_4_k_cu_3fe5853b_1806534cuda3std6ranges3__45__cpo4swapE[1];
.global .align 1 .b8 _ZN41_INTERNAL_89d73b61_4_k_cu_3fe5853b_1806534cuda3std6ranges3__45__cpo9iter_moveE[1];
.global .align 1 .b8 _ZN41_INTERNAL_89d73b61_4_k_cu_3fe5853b_1806534cuda3std6ranges3__45__cpo5beginE[1];
.global .align 1 .b8 _ZN41_INTERNAL_89d73b61_4_k_cu_3fe5853b_1806534cuda3std6ranges3__45__cpo3endE[1];
.global .align 1 .b8 _ZN41_INTERNAL_89d73b61_4_k_cu_3fe5853b_1806534cuda3std6ranges3__45__cpo6cbeginE[1];
.global .align 1 .b8 _ZN41_INTERNAL_89d73b61_4_k_cu_3fe5853b_1806534cuda3std6ranges3__45__cpo4cendE[1];
.global .align 1 .b8 _ZN41_INTERNAL_89d73b61_4_k_cu_3fe5853b_1806534cuda3std6ranges3__45__cpo7advanceE[1];
.global .align 1 .b8 _ZN41_INTERNAL_89d73b61_4_k_cu_3fe5853b_1806534cuda3std6ranges3__45__cpo9iter_swapE[1];
.global .align 1 .b8 _ZN41_INTERNAL_89d73b61_4_k_cu_3fe5853b_1806534cuda3std6ranges3__45__cpo4nextE[1];
.global .align 1 .b8 _ZN41_INTERNAL_89d73b61_4_k_cu_3fe5853b_1806534cuda3std6ranges3__45__cpo4prevE[1];
.global .align 1 .b8 _ZN41_INTERNAL_89d73b61_4_k_cu_3fe5853b_1806534cuda3std6ranges3__45__cpo4dataE[1];
.global .align 1 .b8 _ZN41_INTERNAL_89d73b61_4_k_cu_3fe5853b_1806534cuda3std6ranges3__45__cpo5cdataE[1];
.global .align 1 .b8 _ZN41_INTERNAL_89d73b61_4_k_cu_3fe5853b_1806534cuda3std6ranges3__45__cpo4sizeE[1];
.global .align 1 .b8 _ZN41_INTERNAL_89d73b61_4_k_cu_3fe5853b_1806534cuda3std6ranges3__45__cpo5ssizeE[1];
.global .align 1 .b8 _ZN41_INTERNAL_89d73b61_4_k_cu_3fe5853b_1806534cuda3std6ranges3__45__cpo8distanceE[1];
.global .align 1 .b8 _ZN41_INTERNAL_89d73b61_4_k_cu_3fe5853b_1806536thrust24THRUST_300001_SM_1000_NS8cuda_cub3parE[1];
.global .align 1 .b8 _ZN41_INTERNAL_89d73b61_4_k_cu_3fe5853b_1806536thrust24THRUST_300001_SM_1000_NS8cuda_cub10par_nosyncE[1];
.global .align 1 .b8 _ZN41_INTERNAL_89d73b61_4_k_cu_3fe5853b_1806536thrust24THRUST_300001_SM_1000_NS6system6detail10sequential3seqE[1];
.global .align 1 .b8 _ZN41_INTERNAL_89d73b61_4_k_cu_3fe5853b_1806536thrust24THRUST_300001_SM_1000_NS12placeholders2_1E[1];
.global .align 1 .b8 _ZN41_INTERNAL_89d73b61_4_k_cu_3fe5853b_1806536thrust24THRUST_300001_SM_1000_NS12placeholders2_2E[1];
.global .align 1 .b8 _ZN41_INTERNAL_89d73b61_4_k_cu_3fe5853b_1806536thrust24THRUST_300001_SM_1000_NS12placeholders2_3E[1];
.global .align 1 .b8 _ZN41_INTERNAL_89d73b61_4_k_cu_3fe5853b_1806536thrust24THRUST_300001_SM_1000_NS12placeholders2_4E[1];
.global .align 1 .b8 _ZN41_INTERNAL_89d73b61_4_k_cu_3fe5853b_1806536thrust24THRUST_300001_SM_1000_NS12placeholders2_5E[1];
.global .align 1 .b8 _ZN41_INTERNAL_89d73b61_4_k_cu_3fe5853b_1806536thrust24THRUST_300001_SM_1000_NS12placeholders2_6E[1];
.global .align 1 .b8 _ZN41_INTERNAL_89d73b61_4_k_cu_3fe5853b_1806536thrust24THRUST_300001_SM_1000_NS12placeholders2_7E[1];
.global .align 1 .b8 _ZN41_INTERNAL_89d73b61_4_k_cu_3fe5853b_1806536thrust24THRUST_300001_SM_1000_NS12placeholders2_8E[1];
.global .align 1 .b8 _ZN41_INTERNAL_89d73b61_4_k_cu_3fe5853b_1806536thrust24THRUST_300001_SM_1000_NS12placeholders2_9E[1];
.global .align 1 .b8 _ZN41_INTERNAL_89d73b61_4_k_cu_3fe5853b_1806536thrust24THRUST_300001_SM_1000_NS12placeholders3_10E[1];
.global .align 1 .b8 _ZN41_INTERNAL_89d73b61_4_k_cu_3fe5853b_1806536thrust24THRUST_300001_SM_1000_NS3seqE[1];

.visible .entry _ZN3cub18CUB_300001_SM_10006detail11EmptyKernelIvEEvv()
{


	ret;

}


// ===== COMPILED SASS (sm_100) =====

	.target	sm_100

	.elftype	@"ET_EXEC"


//--------------------- .note.nv.tkinfo           --------------------------
	.section	.note.nv.tkinfo,"",@"SHT_NOTE"
	.sectionflags	@"SHF_NOTE_NV_TKINFO"
	.tkinfo
        /*0018*/ 	.word	0x00000002
        /*0030*/ 	.string	""
        /*0030*/ 	.string	"ptxas"
        /*0030*/ 	.string	"Cuda compilation tools, release 13.0, V13.0.88"
        /*0030*/ 	.string	"Build cuda_13.0.r13.0/compiler.36424714_0"
        /*0030*/ 	.string	"-arch sm_100 -m 64 "



//--------------------- .note.nv.cuinfo           --------------------------
	.section	.note.nv.cuinfo,"",@"SHT_NOTE"
	.sectionflags	@"SHF_NOTE_NV_CUINFO"
        /*0018*/ 	.short	0x0002
        /*001a*/ 	.short	0x0064
        /*001c*/ 	.short	0x0082
	.zero		2


//--------------------- .nv.info                  --------------------------
	.section	.nv.info,"",@"SHT_CUDA_INFO"
	.align	4


	//----- nvinfo : EIATTR_REGCOUNT
	.align		4
        /*0000*/ 	.byte	0x04, 0x2f
        /*0002*/ 	.short	(.L_44 - .L_43)
	.align		4
.L_43:
        /*0004*/ 	.word	index@(_ZN3cub18CUB_300001_SM_10006detail11EmptyKernelIvEEvv)
        /*0008*/ 	.word	0x00000004


	//----- nvinfo : EIATTR_FRAME_SIZE
	.align		4
.L_44:
        /*000c*/ 	.byte	0x04, 0x11
        /*000e*/ 	.short	(.L_46 - .L_45)
	.align		4
.L_45:
        /*0010*/ 	.word	index@(_ZN3cub18CUB_300001_SM_10006detail11EmptyKernelIvEEvv)
        /*0014*/ 	.word	0x00000000


	//----- nvinfo : EIATTR_MIN_STACK_SIZE
	.align		4
.L_46:
        /*0018*/ 	.byte	0x04, 0x12
        /*001a*/ 	.short	(.L_48 - .L_47)
	.align		4
.L_47:
        /*001c*/ 	.word	index@(_ZN3cub18CUB_300001_SM_10006detail11EmptyKernelIvEEvv)
        /*0020*/ 	.word	0x00000000
.L_48:


//--------------------- .nv.compat                --------------------------
	.section	.nv.compat,"",@"SHT_CUDA_COMPAT_INFO"
	.align	4
        /*0000*/ 	.byte	0x02, 0x09, 0x00, 0x00, 0x02, 0x02, 0x01, 0x00, 0x02, 0x05, 0x05, 0x00, 0x03, 0x07, 0x01, 0x01
        /*0010*/ 	.byte	0x02, 0x03, 0x00, 0x00, 0x02, 0x06, 0x01, 0x00, 0x04, 0x0b, 0x08, 0x00, 0x09, 0x00, 0x00, 0x00
        /*0020*/ 	.byte	0x00, 0x00, 0x00, 0x00


//--------------------- .nv.info._ZN3cub18CUB_300001_SM_10006detail11EmptyKernelIvEEvv --------------------------
	.section	.nv.info._ZN3cub18CUB_300001_SM_10006detail11EmptyKernelIvEEvv,"",@"SHT_CUDA_INFO"
	.sectionflags	@""
	.align	4


	//----- nvinfo : EIATTR_CUDA_API_VERSION
	.align		4
        /*0000*/ 	.byte	0x04, 0x37
        /*0002*/ 	.short	(.L_50 - .L_49)
.L_49:
        /*0004*/ 	.word	0x00000082


	//----- nvinfo : EIATTR_SPARSE_MMA_MASK
	.align		4
.L_50:
        /*0008*/ 	.byte	0x03, 0x50
        /*000a*/ 	.short	0x0000


	//----- nvinfo : EIATTR_MAXREG_COUNT
	.align		4
        /*000c*/ 	.byte	0x03, 0x1b
        /*000e*/ 	.short	0x00ff


	//----- nvinfo : EIATTR_MERCURY_ISA_VERSION
	.align		4
        /*0010*/ 	.byte	0x03, 0x5f
        /*0012*/ 	.short	0x0101


	//----- nvinfo : EIATTR_VRC_CTA_INIT_COUNT
	.align		4
        /*0014*/ 	.byte	0x02, 0x4a
	.zero		1
	.zero		1


	//----- nvinfo : EIATTR_EXIT_INSTR_OFFSETS
	.align		4
        /*0018*/ 	.byte	0x04, 0x1c
        /*001a*/ 	.short	(.L_52 - .L_51)


	//   ....[0]....
.L_51:
        /*001c*/ 	.word	0x00000010


	//----- nvinfo : EIATTR_SW_WAR
	.align		4
.L_52:
        /*0020*/ 	.byte	0x04, 0x36
        /*0022*/ 	.short	(.L_54 - .L_53)
.L_53:
        /*0024*/ 	.word	0x00000008
.L_54:


//--------------------- .nv.callgraph             --------------------------
	.section	.nv.callgraph,"",@"SHT_CUDA_CALLGRAPH"
	.align	4
	.sectionentsize	8
	.align		4
        /*0000*/ 	.word	0x00000000
	.align		4
        /*0004*/ 	.word	0xffffffff
	.align		4
        /*0008*/ 	.word	0x00000000
	.align		4
        /*000c*/ 	.word	0xfffffffe
	.align		4
        /*0010*/ 	.word	0x00000000
	.align		4
        /*0014*/ 	.word	0xfffffffd
	.align		4
        /*0018*/ 	.word	0x00000000
	.align		4
        /*001c*/ 	.word	0xfffffffc


//--------------------- .nv.constant4             --------------------------
	.section	.nv.constant4,"a",@progbits
	.align	8
	.align		8
.nv.constant4:
        /*0000*/ 	.dword	_ZN41_INTERNAL_89d73b61_4_k_cu_3fe5853b_1809414cuda3std3__45__cpo5beginE
	.align		8
        /*0008*/ 	.dword	_ZN41_INTERNAL_89d73b61_4_k_cu_3fe5853b_1809414cuda3std3__45__cpo3endE
	.align		8
        /*0010*/ 	.dword	_ZN41_INTERNAL_89d73b61_4_k_cu_3fe5853b_1809414cuda3std3__45__cpo6cbeginE
	.align		8
        /*0018*/ 	.dword	_ZN41_INTERNAL_89d73b61_4_k_cu_3fe5853b_1809414cuda3std3__45__cpo4cendE
	.align		8
        /*0020*/ 	.dword	_ZN41_INTERNAL_89d73b61_4_k_cu_3fe5853b_1809414cuda3std3__45__cpo6rbeginE
	.align		8
        /*0028*/ 	.dword	_ZN41_INTERNAL_89d73b61_4_k_cu_3fe5853b_1809414cuda3std3__45__cpo4rendE
	.align		8
        /*0030*/ 	.dword	_ZN41_INTERNAL_89d73b61_4_k_cu_3fe5853b_1809414cuda3std3__45__cpo7crbeginE
	.align		8
        /*0038*/ 	.dword	_ZN41_INTERNAL_89d73b61_4_k_cu_3fe5853b_1809414cuda3std3__45__cpo5crendE
	.align		8
        /*0040*/ 	.dword	_ZN41_INTERNAL_89d73b61_4_k_cu_3fe5853b_1809414cuda3std3__443_GLOBAL__N__89d73b61_4_k_cu_3fe5853b_1809416ignoreE
	.align		8
        /*0048*/ 	.dword	_ZN41_INTERNAL_89d73b61_4_k_cu_3fe5853b_1809414cuda3std3__419piecewise_constructE
	.align		8
        /*0050*/ 	.dword	_ZN41_INTERNAL_89d73b61_4_k_cu_3fe5853b_1809414cuda3std3__48in_placeE
	.align		8
        /*0058*/ 	.dword	_ZN41_INTERNAL_89d73b61_4_k_cu_3fe5853b_1809414cuda3std3__420unreachable_sentinelE
	.align		8
        /*0060*/ 	.dword	_ZN41_INTERNAL_89d73b61_4_k_cu_3fe5853b_1809414cuda3std3__47nulloptE
	.align		8
        /*0068*/ 	.dword	_ZN41_INTERNAL_89d73b61_4_k_cu_3fe5853b_1809414cuda3std3__48unexpectE
	.align		8
        /*0070*/ 	.dword	_ZN41_INTERNAL_89d73b61_4_k_cu_3fe5853b_1809414cuda3std6ranges3__45__cpo4swapE
	.align		8
        /*0078*/ 	.dword	_ZN41_INTERNAL_89d73b61_4_k_cu_3fe5853b_1809414cuda3std6ranges3__45__cpo9iter_moveE
	.align		8
        /*0080*/ 	.dword	_ZN41_INTERNAL_89d73b61_4_k_cu_3fe5853b_1809414cuda3std6ranges3__45__cpo5beginE
	.align		8
        /*0088*/ 	.dword	_ZN41_INTERNAL_89d73b61_4_k_cu_3fe5853b_1809414cuda3std6ranges3__45__cpo3endE
	.align		8
        /*0090*/ 	.dword	_ZN41_INTERNAL_89d73b61_4_k_cu_3fe5853b_1809414cuda3std6ranges3__45__cpo6cbeginE
	.align		8
        /*0098*/ 	.dword	_ZN41_INTERNAL_89d73b61_4_k_cu_3fe5853b_1809414cuda3std6ranges3__45__cpo4cendE
	.align		8
        /*00a0*/ 	.dword	_ZN41_INTERNAL_89d73b61_4_k_cu_3fe5853b_1809414cuda3std6ranges3__45__cpo7advanceE
	.align		8
        /*00a8*/ 	.dword	_ZN41_INTERNAL_89d73b61_4_k_cu_3fe5853b_1809414cuda3std6ranges3__45__cpo9iter_swapE
	.align		8
        /*00b0*/ 	.dword	_ZN41_INTERNAL_89d73b61_4_k_cu_3fe5853b_1809414cuda3std6ranges3__45__cpo4nextE
	.align		8
        /*00b8*/ 	.dword	_ZN41_INTERNAL_89d73b61_4_k_cu_3fe5853b_1809414cuda3std6ranges3__45__cpo4prevE
	.align		8
        /*00c0*/ 	.dword	_ZN41_INTERNAL_89d73b61_4_k_cu_3fe5853b_1809414cuda3std6ranges3__45__cpo4dataE
	.align		8
        /*00c8*/ 	.dword	_ZN41_INTERNAL_89d73b61_4_k_cu_3fe5853b_1809414cuda3std6ranges3__45__cpo5cdataE
	.align		8
        /*00d0*/ 	.dword	_ZN41_INTERNAL_89d73b61_4_k_cu_3fe5853b_1809414cuda3std6ranges3__45__cpo4sizeE
	.align		8
        /*00d8*/ 	.dword	_ZN41_INTERNAL_89d73b61_4_k_cu_3fe5853b_1809414cuda3std6ranges3__45__cpo5ssizeE
	.align		8
        /*00e0*/ 	.dword	_ZN41_INTERNAL_89d73b61_4_k_cu_3fe5853b_1809414cuda3std6ranges3__45__cpo8distanceE
	.align		8
        /*00e8*/ 	.dword	_ZN41_INTERNAL_89d73b61_4_k_cu_3fe5853b_1809416thrust24THRUST_300001_SM_1000_NS8cuda_cub3parE
	.align		8
        /*00f0*/ 	.dword	_ZN41_INTERNAL_89d73b61_4_k_cu_3fe5853b_1809416thrust24THRUST_300001_SM_1000_NS8cuda_cub10par_nosyncE
	.align		8
        /*00f8*/ 	.dword	_ZN41_INTERNAL_89d73b61_4_k_cu_3fe5853b_1809416thrust24THRUST_300001_SM_1000_NS6system6detail10sequential3seqE
	.align		8
        /*0100*/ 	.dword	_ZN41_INTERNAL_89d73b61_4_k_cu_3fe5853b_1809416thrust24THRUST_300001_SM_1000_NS12placeholders2_1E
	.align		8
        /*0108*/ 	.dword	_ZN41_INTERNAL_89d73b61_4_k_cu_3fe5853b_1809416thrust24THRUST_300001_SM_1000_NS12placeholders2_2E
	.align		8
        /*0110*/ 	.dword	_ZN41_INTERNAL_89d73b61_4_k_cu_3fe5853b_1809416thrust24THRUST_300001_SM_1000_NS12placeholders2_3E
	.align		8
        /*0118*/ 	.dword	_ZN41_INTERNAL_89d73b61_4_k_cu_3fe5853b_1809416thrust24THRUST_300001_SM_1000_NS12placeholders2_4E
	.align		8
        /*0120*/ 	.dword	_ZN41_INTERNAL_89d73b61_4_k_cu_3fe5853b_1809416thrust24THRUST_300001_SM_1000_NS12placeholders2_5E
	.align		8
        /*0128*/ 	.dword	_ZN41_INTERNAL_89d73b61_4_k_cu_3fe5853b_1809416thrust24THRUST_300001_SM_1000_NS12placeholders2_6E
	.align		8
        /*0130*/ 	.dword	_ZN41_INTERNAL_89d73b61_4_k_cu_3fe5853b_1809416thrust24THRUST_300001_SM_1000_NS12placeholders2_7E
	.align		8
        /*0138*/ 	.dword	_ZN41_INTERNAL_89d73b61_4_k_cu_3fe5853b_1809416thrust24THRUST_300001_SM_1000_NS12placeholders2_8E
	.align		8
        /*0140*/ 	.dword	_ZN41_INTERNAL_89d73b61_4_k_cu_3fe5853b_1809416thrust24THRUST_300001_SM_1000_NS12placeholders2_9E
	.align		8
        /*0148*/ 	.dword	_ZN41_INTERNAL_89d73b61_4_k_cu_3fe5853b_1809416thrust24THRUST_300001_SM_1000_NS12placeholders3_10E
	.align		8
        /*0150*/ 	.dword	_ZN41_INTERNAL_89d73b61_4_k_cu_3fe5853b_1809416thrust24THRUST_300001_SM_1000_NS3seqE


//--------------------- .text._ZN3cub18CUB_300001_SM_10006detail11EmptyKernelIvEEvv --------------------------
	.section	.text._ZN3cub18CUB_300001_SM_10006detail11EmptyKernelIvEEvv,"ax",@progbits
	.align	128
        .global         _ZN3cub18CUB_300001_SM_10006detail11EmptyKernelIvEEvv
        .type           _ZN3cub18CUB_300001_SM_10006detail11EmptyKernelIvEEvv,@function
        .size           _ZN3cub18CUB_300001_SM_10006detail11EmptyKernelIvEEvv,(.L_x_1 - _ZN3cub18CUB_300001_SM_10006detail11EmptyKernelIvEEvv)
        .other          _ZN3cub18CUB_300001_SM_10006detail11EmptyKernelIvEEvv,@"STO_CUDA_ENTRY STV_DEFAULT"
_ZN3cub18CUB_300001_SM_10006detail11EmptyKernelIvEEvv:
.text._ZN3cub18CUB_300001_SM_10006detail11EmptyKernelIvEEvv:
[----:B------:R-:W-:Y:S01]  /*0000*/  LDC R1, c[0x0][0x37c] ;  /* 0x0000df00ff017b82 */ /* 0x000fe20000000800 */
[----:B------:R-:W-:Y:S05]  /*0010*/  EXIT ;  /* 0x000000000000794d */ /* 0x000fea0003800000 */
.L_x_0:
[----:B------:R-:W-:-:S00]  /*0020*/  BRA `(.L_x_0) ;  /* 0xfffffffc00fc7947 */ /* 0x000fc0000383ffff */
[----:B------:R-:W-:-:S00]  /*0030*/  NOP ;  /* 0x0000000000007918 */ /* 0x000fc00000000000 */
        /* <DEDUP_REMOVED lines=12> */
.L_x_1:


//--------------------- .nv.shared.reserved.0     --------------------------
	.section	.nv.shared.reserved.0,"aw",@nobits
	.weak		__nv_reservedSMEM_offset_0_alias
	.size		__nv_reservedSMEM_offset_0_alias, 0, 64
	.other		__nv_reservedSMEM_offset_0_alias,@"STO_CUDA_RESERVED_SHARED STV_DEFAULT"
__nv_reservedSMEM_offset_0_alias:
	.zero		0
	.zero		64


//--------------------- .nv.global                --------------------------
	.section	.nv.global,"aw",@nobits
.nv.global:
	.type		_ZN41_INTERNAL_89d73b61_4_k_cu_3fe5853b_1809416thrust24THRUST_300001_SM_1000_NS3seqE,@object
	.size		_ZN41_INTERNAL_89d73b61_4_k_cu_3fe5853b_1809416thrust24THRUST_300001_SM_1000_NS3seqE,(_ZN41_INTERNAL_89d73b61_4_k_cu_3fe5853b_1809414cuda3std3__48in_placeE - _ZN41_INTERNAL_89d73b61_4_k_cu_3fe5853b_1809416thrust24THRUST_300001_SM_1000_NS3seqE)
_ZN41_INTERNAL_89d73b61_4_k_cu_3fe5853b_1809416thrust24THRUST_300001_SM_1000_NS3seqE:
	.zero		1
	.type		_ZN41_INTERNAL_89d73b61_4_k_cu_3fe5853b_1809414cuda3std3__48in_placeE,@object
	.size		_ZN41_INTERNAL_89d73b61_4_k_cu_3fe5853b_1809414cuda3std3__48in_placeE,(_ZN41_INTERNAL_89d73b61_4_k_cu_3fe5853b_1809414cuda3std6ranges3__45__cpo4sizeE - _ZN41_INTERNAL_89d73b61_4_k_cu_3fe5853b_1809414cuda3std3__48in_placeE)
_ZN41_INTERNAL_89d73b61_4_k_cu_3fe5853b_1809414cuda3std3__48in_placeE:
	.zero		1
	.type		_ZN41_INTERNAL_89d73b61_4_k_cu_3fe5853b_1809414cuda3std6ranges3__45__cpo4sizeE,@object
	.size		_ZN41_INTERNAL_89d73b61_4_k_cu_3fe5853b_1809414cuda3std6ranges3__45__cpo4sizeE,(_ZN41_INTERNAL_89d73b61_4_k_cu_3fe5853b_1809416thrust24THRUST_300001_SM_1000_NS12placeholders2_3E - _ZN41_INTERNAL_89d73b61_4_k_cu_3fe5853b_1809414cuda3std6ranges3__45__cpo4sizeE)
_ZN41_INTERNAL_89d73b61_4_k_cu_3fe5853b_1809414cuda3std6ranges3__45__cpo4sizeE:
	.zero		1
	.type		_ZN41_INTERNAL_89d73b61_4_k_cu_3fe5853b_1809416thrust24THRUST_300001_SM_1000_NS12placeholders2_3E,@object
	.size		_ZN41_INTERNAL_89d73b61_4_k_cu_3fe5853b_1809416thrust24THRUST_300001_SM_1000_NS12placeholders2_3E,(_ZN41_INTERNAL_89d73b61_4_k_cu_3fe5853b_1809414cuda3std3__45__cpo6cbeginE - _ZN41_INTERNAL_89d73b61_4_k_cu_3fe5853b_1809416thrust24THRUST_300001_SM_1000_NS12placeholders2_3E)
_ZN41_INTERNAL_89d73b61_4_k_cu_3fe5853b_1809416thrust24THRUST_300001_SM_1000_NS12placeholders2_3E:
	.zero		1
	.type		_ZN41_INTERNAL_89d73b61_4_k_cu_3fe5853b_1809414cuda3std3__45__cpo6cbeginE,@object
	.size		_ZN41_INTERNAL_89d73b61_4_k_cu_3fe5853b_1809414cuda3std3__45__cpo6cbeginE,(_ZN41_INTERNAL_89d73b61_4_k_cu_3fe5853b_1809414cuda3std6ranges3__45__cpo6cbeginE - _ZN41_INTERNAL_89d73b61_4_k_cu_3fe5853b_1809414cuda3std3__45__cpo6cbeginE)
_ZN41_INTERNAL_89d73b61_4_k_cu_3fe5853b_1809414cuda3std3__45__cpo6cbeginE:
	.zero		1
	.type		_ZN41_INTERNAL_89d73b61_4_k_cu_3fe5853b_1809414cuda3std6ranges3__45__cpo6cbeginE,@object
	.size		_ZN41_INTERNAL_89d73b61_4_k_cu_3fe5853b_1809414cuda3std6ranges3__45__cpo6cbeginE,(_ZN41_INTERNAL_89d73b61_4_k_cu_3fe5853b_1809416thrust24THRUST_300001_SM_1000_NS12placeholders2_7E - _ZN41_INTERNAL_89d73b61_4_k_cu_3fe5853b_1809414cuda3std6ranges3__45__cpo6cbeginE)
_ZN41_INTERNAL_89d73b61_4_k_cu_3fe5853b_1809414cuda3std6ranges3__45__cpo6cbeginE:
	.zero		1
	.type		_ZN41_INTERNAL_89d73b61_4_k_cu_3fe5853b_1809416thrust24THRUST_300001_SM_1000_NS12placeholders2_7E,@object
	.size		_ZN41_INTERNAL_89d73b61_4_k_cu_3fe5853b_1809416thrust24THRUST_300001_SM_1000_NS12placeholders2_7E,(_ZN41_INTERNAL_89d73b61_4_k_cu_3fe5853b_1809414cuda3std3__45__cpo7crbeginE - _ZN41_INTERNAL_89d73b61_4_k_cu_3fe5853b_1809416thrust24THRUST_300001_SM_1000_NS12placeholders2_7E)
_ZN41_INTERNAL_89d73b61_4_k_cu_3fe5853b_1809416thrust24THRUST_300001_SM_1000_NS12placeholders2_7E:
	.zero		1
	.type		_ZN41_INTERNAL_89d73b61_4_k_cu_3fe5853b_1809414cuda3std3__45__cpo7crbeginE,@object
	.size		_ZN41_INTERNAL_89d73b61_4_k_cu_3fe5853b_1809414cuda3std3__45__cpo7crbeginE,(_ZN41_INTERNAL_89d73b61_4_k_cu_3fe5853b_1809414cuda3std6ranges3__45__cpo4nextE - _ZN41_INTERNAL_89d73b61_4_k_cu_3fe5853b_1809414cuda3std3__45__cpo7crbeginE)
_ZN41_INTERNAL_89d73b61_4_k_cu_3fe5853b_1809414cuda3std3__45__cpo7crbeginE:
	.zero		1
	.type		_ZN41_INTERNAL_89d73b61_4_k_cu_3fe5853b_1809414cuda3std6ranges3__45__cpo4nextE,@object
	.size		_ZN41_INTERNAL_89d73b61_4_k_cu_3fe5853b_1809414cuda3std6ranges3__45__cpo4nextE,(_ZN41_INTERNAL_89d73b61_4_k_cu_3fe5853b_1809414cuda3std6ranges3__45__cpo4swapE - _ZN41_INTERNAL_89d73b61_4_k_cu_3fe5853b_1809414cuda3std6ranges3__45__cpo4nextE)
_ZN41_INTERNAL_89d73b61_4_k_cu_3fe5853b_1809414cuda3std6ranges3__45__cpo4nextE:
	.zero		1
	.type		_ZN41_INTERNAL_89d73b61_4_k_cu_3fe5853b_1809414cuda3std6ranges3__45__cpo4swapE,@object
	.size		_ZN41_INTERNAL_89d73b61_4_k_cu_3fe5853b_1809414cuda3std6ranges3__45__cpo4swapE,(_ZN41_INTERNAL_89d73b61_4_k_cu_3fe5853b_1809416thrust24THRUST_300001_SM_1000_NS8cuda_cub10par_nosyncE - _ZN41_INTERNAL_89d73b61_4_k_cu_3fe5853b_1809414cuda3std6ranges3__45__cpo4swapE)
_ZN41_INTERNAL_89d73b61_4_k_cu_3fe5853b_1809414cuda3std6ranges3__45__cpo4swapE:
	.zero		1
	.type		_ZN41_INTERNAL_89d73b61_4_k_cu_3fe5853b_1809416thrust24THRUST_300001_SM_1000_NS8cuda_cub10par_nosyncE,@object
	.size		_ZN41_INTERNAL_89d73b61_4_k_cu_3fe5853b_1809416thrust24THRUST_300001_SM_1000_NS8cuda_cub10par_nosyncE,(_ZN41_INTERNAL_89d73b61_4_k_cu_3fe5853b_1809416thrust24THRUST_300001_SM_1000_NS12placeholders2_9E - _ZN41_INTERNAL_89d73b61_4_k_cu_3fe5853b_1809416thrust24THRUST_300001_SM_1000_NS8cuda_cub10par_nosyncE)
_ZN41_INTERNAL_89d73b61_4_k_cu_3fe5853b_1809416thrust24THRUST_300001_SM_1000_NS8cuda_cub10par_nosyncE:
	.zero		1
	.type		_ZN41_INTERNAL_89d73b61_4_k_cu_3fe5853b_1809416thrust24THRUST_300001_SM_1000_NS12placeholders2_9E,@object
	.size		_ZN41_INTERNAL_89d73b61_4_k_cu_3fe5853b_1809416thrust24THRUST_300001_SM_1000_NS12placeholders2_9E,(_ZN41_INTERNAL_89d73b61_4_k_cu_3fe5853b_1809414cuda3std3__443_GLOBAL__N__89d73b61_4_k_cu_3fe5853b_1809416ignoreE - _ZN41_INTERNAL_89d73b61_4_k_cu_3fe5853b_1809416thrust24THRUST_300001_SM_1000_NS12placeholders2_9E)
_ZN41_INTERNAL_89d73b61_4_k_cu_3fe5853b_1809416thrust24THRUST_300001_SM_1000_NS12placeholders2_9E:
	.zero		1
	.type		_ZN41_INTERNAL_89d73b61_4_k_cu_3fe5853b_1809414cuda3std3__443_GLOBAL__N__89d73b61_4_k_cu_3fe5853b_1809416ignoreE,@object
	.size		_ZN41_INTERNAL_89d73b61_4_k_cu_3fe5853b_1809414cuda3std3__443_GLOBAL__N__89d73b61_4_k_cu_3fe5853b_1809416ignoreE,(_ZN41_INTERNAL_89d73b61_4_k_cu_3fe5853b_1809414cuda3std6ranges3__45__cpo4dataE - _ZN41_INTERNAL_89d73b61_4_k_cu_3fe5853b_1809414cuda3std3__443_GLOBAL__N__89d73b61_4_k_cu_3fe5853b_1809416ignoreE)
_ZN41_INTERNAL_89d73b61_4_k_cu_3fe5853b_1809414cuda3std3__443_GLOBAL__N__89d73b61_4_k_cu_3fe5853b_1809416ignoreE:
	.zero		1
	.type		_ZN41_INTERNAL_89d73b61_4_k_cu_3fe5853b_1809414cuda3std6ranges3__45__cpo4dataE,@object
	.size		_ZN41_INTERNAL_89d73b61_4_k_cu_3fe5853b_1809414cuda3std6ranges3__45__cpo4dataE,(_ZN41_INTERNAL_89d73b61_4_k_cu_3fe5853b_1809416thrust24THRUST_300001_SM_1000_NS12placeholders2_1E - _ZN41_INTERNAL_89d73b61_4_k_cu_3fe5853b_1809414cuda3std6ranges3__45__cpo4dataE)
_ZN41_INTERNAL_89d73b61_4_k_cu_3fe5853b_1809414cuda3std6ranges3__45__cpo4dataE:
	.zero		1
	.type		_ZN41_INTERNAL_89d73b61_4_k_cu_3fe5853b_1809416thrust24THRUST_300001_SM_1000_NS12placeholders2_1E,@object
	.size		_ZN41_INTERNAL_89d73b61_4_k_cu_3fe5853b_1809416thrust24THRUST_300001_SM_1000_NS12placeholders2_1E,(_ZN41_INTERNAL_89d73b61_4_k_cu_3fe5853b_1809414cuda3std3__45__cpo5beginE - _ZN41_INTERNAL_89d73b61_4_k_cu_3fe5853b_1809416thrust24THRUST_300001_SM_1000_NS12placeholders2_1E)
_ZN41_INTERNAL_89d73b61_4_k_cu_3fe5853b_1809416thrust24THRUST_300001_SM_1000_NS12placeholders2_1E:
	.zero		1
	.type		_ZN41_INTERNAL_89d73b61_4_k_cu_3fe5853b_1809414cuda3std3__45__cpo5beginE,@object
	.size		_ZN41_INTERNAL_89d73b61_4_k_cu_3fe5853b_1809414cuda3std3__45__cpo5beginE,(_ZN41_INTERNAL_89d73b61_4_k_cu_3fe5853b_1809414cuda3std6ranges3__45__cpo5beginE - _ZN41_INTERNAL_89d73b61_4_k_cu_3fe5853b_1809414cuda3std3__45__cpo5beginE)
_ZN41_INTERNAL_89d73b61_4_k_cu_3fe5853b_1809414cuda3std3__45__cpo5beginE:
	.zero		1
	.type		_ZN41_INTERNAL_89d73b61_4_k_cu_3fe5853b_1809414cuda3std6ranges3__45__cpo5beginE,@object
	.size		_ZN41_INTERNAL_89d73b61_4_k_cu_3fe5853b_1809414cuda3std6ranges3__45__cpo5beginE,(_ZN41_INTERNAL_89d73b61_4_k_cu_3fe5853b_1809416thrust24THRUST_300001_SM_1000_NS12placeholders2_5E - _ZN41_INTERNAL_89d73b61_4_k_cu_3fe5853b_1809414cuda3std6ranges3__45__cpo5beginE)
_ZN41_INTERNAL_89d73b61_4_k_cu_3fe5853b_1809414cuda3std6ranges3__45__cpo5beginE:
	.zero		1
	.type		_ZN41_INTERNAL_89d73b61_4_k_cu_3fe5853b_1809416thrust24THRUST_300001_SM_1000_NS12placeholders2_5E,@object
	.size		_ZN41_INTERNAL_89d73b61_4_k_cu_3fe5853b_1809416thrust24THRUST_300001_SM_1000_NS12placeholders2_5E,(_ZN41_INTERNAL_89d73b61_4_k_cu_3fe5853b_1809414cuda3std3__45__cpo6rbeginE - _ZN41_INTERNAL_89d73b61_4_k_cu_3fe5853b_1809416thrust24THRUST_300001_SM_1000_NS12placeholders2_5E)
_ZN41_INTERNAL_89d73b61_4_k_cu_3fe5853b_1809416thrust24THRUST_300001_SM_1000_NS12placeholders2_5E:
	.zero		1
	.type		_ZN41_INTERNAL_89d73b61_4_k_cu_3fe5853b_1809414cuda3std3__45__cpo6rbeginE,@object
	.size		_ZN41_INTERNAL_89d73b61_4_k_cu_3fe5853b_1809414cuda3std3__45__cpo6rbeginE,(_ZN41_INTERNAL_89d73b61_4_k_cu_3fe5853b_1809414cuda3std6ranges3__45__cpo7advanceE - _ZN41_INTERNAL_89d73b61_4_k_cu_3fe5853b_1809414cuda3std3__45__cpo6rbeginE)
_ZN41_INTERNAL_89d73b61_4_k_cu_3fe5853b_1809414cuda3std3__45__cpo6rbeginE:
	.zero		1
	.type		_ZN41_INTERNAL_89d73b61_4_k_cu_3fe5853b_1809414cuda3std6ranges3__45__cpo7advanceE,@object
	.size		_ZN41_INTERNAL_89d73b61_4_k_cu_3fe5853b_1809414cuda3std6ranges3__45__cpo7advanceE,(_ZN41_INTERNAL_89d73b61_4_k_cu_3fe5853b_1809414cuda3std3__47nulloptE - _ZN41_INTERNAL_89d73b61_4_k_cu_3fe5853b_1809414cuda3std6ranges3__45__cpo7advanceE)
_ZN41_INTERNAL_89d73b61_4_k_cu_3fe5853b_1809414cuda3std6ranges3__45__cpo7advanceE:
	.zero		1
	.type		_ZN41_INTERNAL_89d73b61_4_k_cu_3fe5853b_1809414cuda3std3__47nulloptE,@object
	.size		_ZN41_INTERNAL_89d73b61_4_k_cu_3fe5853b_1809414cuda3std3__47nulloptE,(_ZN41_INTERNAL_89d73b61_4_k_cu_3fe5853b_1809414cuda3std6ranges3__45__cpo8distanceE - _ZN41_INTERNAL_89d73b61_4_k_cu_3fe5853b_1809414cuda3std3__47nulloptE)
_ZN41_INTERNAL_89d73b61_4_k_cu_3fe5853b_1809414cuda3std3__47nulloptE:
	.zero		1
	.type		_ZN41_INTERNAL_89d73b61_4_k_cu_3fe5853b_1809414cuda3std6ranges3__45__cpo8distanceE,@object
	.size		_ZN41_INTERNAL_89d73b61_4_k_cu_3fe5853b_1809414cuda3std6ranges3__45__cpo8distanceE,(_ZN41_INTERNAL_89d73b61_4_k_cu_3fe5853b_1809416thrust24THRUST_300001_SM_1000_NS12placeholders3_10E - _ZN41_INTERNAL_89d73b61_4_k_cu_3fe5853b_1809414cuda3std6ranges3__45__cpo8distanceE)
_ZN41_INTERNAL_89d73b61_4_k_cu_3fe5853b_1809414cuda3std6ranges3__45__cpo8distanceE:
	.zero		1
	.type		_ZN41_INTERNAL_89d73b61_4_k_cu_3fe5853b_1809416thrust24THRUST_300001_SM_1000_NS12placeholders3_10E,@object
	.size		_ZN41_INTERNAL_89d73b61_4_k_cu_3fe5853b_1809416thrust24THRUST_300001_SM_1000_NS12placeholders3_10E,(_ZN41_INTERNAL_89d73b61_4_k_cu_3fe5853b_1809414cuda3std3__419piecewise_constructE - _ZN41_INTERNAL_89d73b61_4_k_cu_3fe5853b_1809416thrust24THRUST_300001_SM_1000_NS12placeholders3_10E)
_ZN41_INTERNAL_89d73b61_4_k_cu_3fe5853b_1809416thrust24THRUST_300001_SM_1000_NS12placeholders3_10E:
	.zero		1
	.type		_ZN41_INTERNAL_89d73b61_4_k_cu_3fe5853b_1809414cuda3std3__419piecewise_constructE,@object
	.size		_ZN41_INTERNAL_89d73b61_4_k_cu_3fe5853b_1809414cuda3std3__419piecewise_constructE,(_ZN41_INTERNAL_89d73b61_4_k_cu_3fe5853b_1809414cuda3std6ranges3__45__cpo5cdataE - _ZN41_INTERNAL_89d73b61_4_k_cu_3fe5853b_1809414cuda3std3__419piecewise_constructE)
_ZN41_INTERNAL_89d73b61_4_k_cu_3fe5853b_1809414cuda3std3__419piecewise_constructE:
	.zero		1
	.type		_ZN41_INTERNAL_89d73b61_4_k_cu_3fe5853b_1809414cuda3std6ranges3__45__cpo5cdataE,@object
	.size		_ZN41_INTERNAL_89d73b61_4_k_cu_3fe5853b_1809414cuda3std6ranges3__45__cpo5cdataE,(_ZN41_INTERNAL_89d73b61_4_k_cu_3fe5853b_1809416thrust24THRUST_300001_SM_1000_NS12placeholders2_2E - _ZN41_INTERNAL_89d73b61_4_k_cu_3fe5853b_1809414cuda3std6ranges3__45__cpo5cdataE)
_ZN41_INTERNAL_89d73b61_4_k_cu_3fe5853b_1809414cuda3std6ranges3__45__cpo5cdataE:
	.zero		1
	.type		_ZN41_INTERNAL_89d73b61_4_k_cu_3fe5853b_1809416thrust24THRUST_300001_SM_1000_NS12placeholders2_2E,@object
	.size		_ZN41_INTERNAL_89d73b61_4_k_cu_3fe5853b_1809416thrust24THRUST_300001_SM_1000_NS12placeholders2_2E,(_ZN41_INTERNAL_89d73b61_4_k_cu_3fe5853b_1809414cuda3std3__45__cpo3endE - _ZN41_INTERNAL_89d73b61_4_k_cu_3fe5853b_1809416thrust24THRUST_300001_SM_1000_NS12placeholders2_2E)
_ZN41_INTERNAL_89d73b61_4_k_cu_3fe5853b_1809416thrust24THRUST_300001_SM_1000_NS12placeholders2_2E:
	.zero		1
	.type		_ZN41_INTERNAL_89d73b61_4_k_cu_3fe5853b_1809414cuda3std3__45__cpo3endE,@object
	.size		_ZN41_INTERNAL_89d73b61_4_k_cu_3fe5853b_1809414cuda3std3__45__cpo3endE,(_ZN41_INTERNAL_89d73b61_4_k_cu_3fe5853b_1809414cuda3std6ranges3__45__cpo3endE - _ZN41_INTERNAL_89d73b61_4_k_cu_3fe5853b_1809414cuda3std3__45__cpo3endE)
_ZN41_INTERNAL_89d73b61_4_k_cu_3fe5853b_1809414cuda3std3__45__cpo3endE:
	.zero		1
	.type		_ZN41_INTERNAL_89d73b61_4_k_cu_3fe5853b_1809414cuda3std6ranges3__45__cpo3endE,@object
	.size		_ZN41_INTERNAL_89d73b61_4_k_cu_3fe5853b_1809414cuda3std6ranges3__45__cpo3endE,(_ZN41_INTERNAL_89d73b61_4_k_cu_3fe5853b_1809416thrust24THRUST_300001_SM_1000_NS12placeholders2_6E - _ZN41_INTERNAL_89d73b61_4_k_cu_3fe5853b_1809414cuda3std6ranges3__45__cpo3endE)
_ZN41_INTERNAL_89d73b61_4_k_cu_3fe5853b_1809414cuda3std6ranges3__45__cpo3endE:
	.zero		1
	.type		_ZN41_INTERNAL_89d73b61_4_k_cu_3fe5853b_1809416thrust24THRUST_300001_SM_1000_NS12placeholders2_6E,@object
	.size		_ZN41_INTERNAL_89d73b61_4_k_cu_3fe5853b_1809416thrust24THRUST_300001_SM_1000_NS12placeholders2_6E,(_ZN41_INTERNAL_89d73b61_4_k_cu_3fe5853b_1809414cuda3std3__45__cpo4rendE - _ZN41_INTERNAL_89d73b61_4_k_cu_3fe5853b_1809416thrust24THRUST_300001_SM_1000_NS12placeholders2_6E)
_ZN41_INTERNAL_89d73b61_4_k_cu_3fe5853b_1809416thrust24THRUST_300001_SM_1000_NS12placeholders2_6E:
	.zero		1
	.type		_ZN41_INTERNAL_89d73b61_4_k_cu_3fe5853b_1809414cuda3std3__45__cpo4rendE,@object
	.size		_ZN41_INTERNAL_89d73b61_4_k_cu_3fe5853b_1809414cuda3std3__45__cpo4rendE,(_ZN41_INTERNAL_89d73b61_4_k_cu_3fe5853b_1809414cuda3std6ranges3__45__cpo9iter_swapE - _ZN41_INTERNAL_89d73b61_4_k_cu_3fe5853b_1809414cuda3std3__45__cpo4rendE)
_ZN41_INTERNAL_89d73b61_4_k_cu_3fe5853b_1809414cuda3std3__45__cpo4rendE:
	.zero		1
	.type		_ZN41_INTERNAL_89d73b61_4_k_cu_3fe5853b_1809414cuda3std6ranges3__45__cpo9iter_swapE,@object
	.size		_ZN41_INTERNAL_89d73b61_4_k_cu_3fe5853b_1809414cuda3std6ranges3__45__cpo9iter_swapE,(_ZN41_INTERNAL_89d73b61_4_k_cu_3fe5853b_1809414cuda3std3__48unexpectE - _ZN41_INTERNAL_89d73b61_4_k_cu_3fe5853b_1809414cuda3std6ranges3__45__cpo9iter_swapE)
_ZN41_INTERNAL_89d73b61_4_k_cu_3fe5853b_1809414cuda3std6ranges3__45__cpo9iter_swapE:
	.zero		1
	.type		_ZN41_INTERNAL_89d73b61_4_k_cu_3fe5853b_1809414cuda3std3__48unexpectE,@object
	.size		_ZN41_INTERNAL_89d73b61_4_k_cu_3fe5853b_1809414cuda3std3__48unexpectE,(_ZN41_INTERNAL_89d73b61_4_k_cu_3fe5853b_1809416thrust24THRUST_300001_SM_1000_NS8cuda_cub3parE - _ZN41_INTERNAL_89d73b61_4_k_cu_3fe5853b_1809414cuda3std3__48unexpectE)
_ZN41_INTERNAL_89d73b61_4_k_cu_3fe5853b_1809414cuda3std3__48unexpectE:
	.zero		1
	.type		_ZN41_INTERNAL_89d73b61_4_k_cu_3fe5853b_1809416thrust24THRUST_300001_SM_1000_NS8cuda_cub3parE,@object
	.size		_ZN41_INTERNAL_89d73b61_4_k_cu_3fe5853b_1809416thrust24THRUST_300001_SM_1000_NS8cuda_cub3parE,(_ZN41_INTERNAL_89d73b61_4_k_cu_3fe5853b_1809416thrust24THRUST_300001_SM_1000_NS12placeholders2_4E - _ZN41_INTERNAL_89d73b61_4_k_cu_3fe5853b_1809416thrust24THRUST_300001_SM_1000_NS8cuda_cub3parE)
_ZN41_INTERNAL_89d73b61_4_k_cu_3fe5853b_1809416thrust24THRUST_300001_SM_1000_NS8cuda_cub3parE:
	.zero		1
	.type		_ZN41_INTERNAL_89d73b61_4_k_cu_3fe5853b_1809416thrust24THRUST_300001_SM_1000_NS12placeholders2_4E,@object
	.size		_ZN41_INTERNAL_89d73b61_4_k_cu_3fe5853b_1809416thrust24THRUST_300001_SM_1000_NS12placeholders2_4E,(_ZN41_INTERNAL_89d73b61_4_k_cu_3fe5853b_1809414cuda3std3__45__cpo4cendE - _ZN41_INTERNAL_89d73b61_4_k_cu_3fe5853b_1809416thrust24THRUST_300001_SM_1000_NS12placeholders2_4E)
_ZN41_INTERNAL_89d73b61_4_k_cu_3fe5853b_1809416thrust24THRUST_300001_SM_1000_NS12placeholders2_4E:
	.zero		1
	.type		_ZN41_INTERNAL_89d73b61_4_k_cu_3fe5853b_1809414cuda3std3__45__cpo4cendE,@object
	.size		_ZN41_INTERNAL_89d73b61_4_k_cu_3fe5853b_1809414cuda3std3__45__cpo4cendE,(_ZN41_INTERNAL_89d73b61_4_k_cu_3fe5853b_1809414cuda3std6ranges3__45__cpo4cendE - _ZN41_INTERNAL_89d73b61_4_k_cu_3fe5853b_1809414cuda3std3__45__cpo4cendE)
_ZN41_INTERNAL_89d73b61_4_k_cu_3fe5853b_1809414cuda3std3__45__cpo4cendE:
	.zero		1
	.type		_ZN41_INTERNAL_89d73b61_4_k_cu_3fe5853b_1809414cuda3std6ranges3__45__cpo4cendE,@object
	.size		_ZN41_INTERNAL_89d73b61_4_k_cu_3fe5853b_1809414cuda3std6ranges3__45__cpo4cendE,(_ZN41_INTERNAL_89d73b61_4_k_cu_3fe5853b_1809414cuda3std3__420unreachable_sentinelE - _ZN41_INTERNAL_89d73b61_4_k_cu_3fe5853b_1809414cuda3std6ranges3__45__cpo4cendE)
_ZN41_INTERNAL_89d73b61_4_k_cu_3fe5853b_1809414cuda3std6ranges3__45__cpo4cendE:
	.zero		1
	.type		_ZN41_INTERNAL_89d73b61_4_k_cu_3fe5853b_1809414cuda3std3__420unreachable_sentinelE,@object
	.size		_ZN41_INTERNAL_89d73b61_4_k_cu_3fe5853b_1809414cuda3std3__420unreachable_sentinelE,(_ZN41_INTERNAL_89d73b61_4_k_cu_3fe5853b_1809414cuda3std6ranges3__45__cpo5ssizeE - _ZN41_INTERNAL_89d73b61_4_k_cu_3fe5853b_1809414cuda3std3__420unreachable_sentinelE)
_ZN41_INTERNAL_89d73b61_4_k_cu_3fe5853b_1809414cuda3std3__420unreachable_sentinelE:
	.zero		1
	.type		_ZN41_INTERNAL_89d73b61_4_k_cu_3fe5853b_1809414cuda3std6ranges3__45__cpo5ssizeE,@object
	.size		_ZN41_INTERNAL_89d73b61_4_k_cu_3fe5853b_1809414cuda3std6ranges3__45__cpo5ssizeE,(_ZN41_INTERNAL_89d73b61_4_k_cu_3fe5853b_1809416thrust24THRUST_300001_SM_1000_NS12placeholders2_8E - _ZN41_INTERNAL_89d73b61_4_k_cu_3fe5853b_1809414cuda3std6ranges3__45__cpo5ssizeE)
_ZN41_INTERNAL_89d73b61_4_k_cu_3fe5853b_1809414cuda3std6ranges3__45__cpo5ssizeE:
	.zero		1
	.type		_ZN41_INTERNAL_89d73b61_4_k_cu_3fe5853b_1809416thrust24THRUST_300001_SM_1000_NS12placeholders2_8E,@object
	.size		_ZN41_INTERNAL_89d73b61_4_k_cu_3fe5853b_1809416thrust24THRUST_300001_SM_1000_NS12placeholders2_8E,(_ZN41_INTERNAL_89d73b61_4_k_cu_3fe5853b_1809414cuda3std3__45__cpo5crendE - _ZN41_INTERNAL_89d73b61_4_k_cu_3fe5853b_1809416thrust24THRUST_300001_SM_1000_NS12placeholders2_8E)
_ZN41_INTERNAL_89d73b61_4_k_cu_3fe5853b_1809416thrust24THRUST_300001_SM_1000_NS12placeholders2_8E:
	.zero		1
	.type		_ZN41_INTERNAL_89d73b61_4_k_cu_3fe5853b_1809414cuda3std3__45__cpo5crendE,@object
	.size		_ZN41_INTERNAL_89d73b61_4_k_cu_3fe5853b_1809414cuda3std3__45__cpo5crendE,(_ZN41_INTERNAL_89d73b61_4_k_cu_3fe5853b_1809414cuda3std6ranges3__45__cpo4prevE - _ZN41_INTERNAL_89d73b61_4_k_cu_3fe5853b_1809414cuda3std3__45__cpo5crendE)
_ZN41_INTERNAL_89d73b61_4_k_cu_3fe5853b_1809414cuda3std3__45__cpo5crendE:
	.zero		1
	.type		_ZN41_INTERNAL_89d73b61_4_k_cu_3fe5853b_1809414cuda3std6ranges3__45__cpo4prevE,@object
	.size		_ZN41_INTERNAL_89d73b61_4_k_cu_3fe5853b_1809414cuda3std6ranges3__45__cpo4prevE,(_ZN41_INTERNAL_89d73b61_4_k_cu_3fe5853b_1809414cuda3std6ranges3__45__cpo9iter_moveE - _ZN41_INTERNAL_89d73b61_4_k_cu_3fe5853b_1809414cuda3std6ranges3__45__cpo4prevE)
_ZN41_INTERNAL_89d73b61_4_k_cu_3fe5853b_1809414cuda3std6ranges3__45__cpo4prevE:
	.zero		1
	.type		_ZN41_INTERNAL_89d73b61_4_k_cu_3fe5853b_1809414cuda3std6ranges3__45__cpo9iter_moveE,@object
	.size		_ZN41_INTERNAL_89d73b61_4_k_cu_3fe5853b_1809414cuda3std6ranges3__45__cpo9iter_moveE,(_ZN41_INTERNAL_89d73b61_4_k_cu_3fe5853b_1809416thrust24THRUST_300001_SM_1000_NS6system6detail10sequential3seqE - _ZN41_INTERNAL_89d73b61_4_k_cu_3fe5853b_1809414cuda3std6ranges3__45__cpo9iter_moveE)
_ZN41_INTERNAL_89d73b61_4_k_cu_3fe5853b_1809414cuda3std6ranges3__45__cpo9iter_moveE:
	.zero		1
	.type		_ZN41_INTERNAL_89d73b61_4_k_cu_3fe5853b_1809416thrust24THRUST_300001_SM_1000_NS6system6detail10sequential3seqE,@object
	.size		_ZN41_INTERNAL_89d73b61_4_k_cu_3fe5853b_1809416thrust24THRUST_300001_SM_1000_NS6system6detail10sequential3seqE,(.L_31 - _ZN41_INTERNAL_89d73b61_4_k_cu_3fe5853b_1809416thrust24THRUST_300001_SM_1000_NS6system6detail10sequential3seqE)
_ZN41_INTERNAL_89d73b61_4_k_cu_3fe5853b_1809416thrust24THRUST_300001_SM_1000_NS6system6detail10sequential3seqE:
	.zero		1
.L_31:


//--------------------- .nv.constant0._ZN3cub18CUB_300001_SM_10006detail11EmptyKernelIvEEvv --------------------------
	.section	.nv.constant0._ZN3cub18CUB_300001_SM_10006detail11EmptyKernelIvEEvv,"a",@progbits
	.sectionflags	@""
	.align	4
.nv.constant0._ZN3cub18CUB_300001_SM_10006detail11EmptyKernelIvEEvv:
	.zero		896


//--------------------- SYMBOLS --------------------------

	.type		.nv.reservedSmem.offset0,@object
	.size		.nv.reservedSmem.offset0,0x4
